	.headerflags	@"EF_CUDA_TEXMODE_UNIFIED EF_CUDA_64BIT_ADDRESS EF_CUDA_ACCELERATORS EF_CUDA_SM90 EF_CUDA_VIRTUAL_SM(EF_CUDA_SM90)"
	.elftype	@"ET_EXEC"


//--------------------- .nv.info                  --------------------------
	.section	.nv.info,"",@"SHT_CUDA_INFO"
	.align	4


	//----- nvinfo : EIATTR_REGCOUNT
	.align		4
        /*0000*/ 	.byte	0x04, 0x2f
        /*0002*/ 	.short	(.L_3 - .L_2)
	.align		4
.L_2:
        /*0004*/ 	.word	index@(triton_poi_fused_add_div_mean_mul_sqrt_sub_3)
        /*0008*/ 	.word	0x0000001c


	//----- nvinfo : EIATTR_MIN_STACK_SIZE
	.align		4
.L_3:
        /*000c*/ 	.byte	0x04, 0x12
        /*000e*/ 	.short	(.L_5 - .L_4)
	.align		4
.L_4:
        /*0010*/ 	.word	index@(triton_poi_fused_add_div_mean_mul_sqrt_sub_3)
        /*0014*/ 	.word	0x00000000


	//----- nvinfo : EIATTR_FRAME_SIZE
	.align		4
.L_5:
        /*0018*/ 	.byte	0x04, 0x11
        /*001a*/ 	.short	(.L_7 - .L_6)
	.align		4
.L_6:
        /*001c*/ 	.word	index@(triton_poi_fused_add_div_mean_mul_sqrt_sub_3)
        /*0020*/ 	.word	0x00000000


	//----- nvinfo : EIATTR_MIN_STACK_SIZE
	.align		4
.L_7:
        /*0024*/ 	.byte	0x04, 0x12
        /*0026*/ 	.short	(.L_9 - .L_8)
	.align		4
.L_8:
        /*0028*/ 	.word	index@(triton_poi_fused_add_div_mean_mul_sqrt_sub_3)
        /*002c*/ 	.word	0x00000000
.L_9:


//--------------------- .nv.info.triton_poi_fused_add_div_mean_mul_sqrt_sub_3 --------------------------
	.section	.nv.info.triton_poi_fused_add_div_mean_mul_sqrt_sub_3,"",@"SHT_CUDA_INFO"
	.sectionflags	@""
	.align	4


	//----- nvinfo : EIATTR_CUDA_API_VERSION
	.align		4
        /*0000*/ 	.byte	0x04, 0x37
        /*0002*/ 	.short	(.L_11 - .L_10)
.L_10:
        /*0004*/ 	.word	0x0000007c


	//----- nvinfo : EIATTR_KPARAM_INFO
	.align		4
.L_11:
        /*0008*/ 	.byte	0x04, 0x17
        /*000a*/ 	.short	(.L_13 - .L_12)
.L_12:
        /*000c*/ 	.word	0x00000000
        /*0010*/ 	.short	0x0007
        /*0012*/ 	.short	0x0038
        /*0014*/ 	.byte	0x00, 0xf0, 0x11, 0x00


	//----- nvinfo : EIATTR_KPARAM_INFO
	.align		4
.L_13:
        /*0018*/ 	.byte	0x04, 0x17
        /*001a*/ 	.short	(.L_15 - .L_14)
.L_14:
        /*001c*/ 	.word	0x00000000
        /*0020*/ 	.short	0x0006
        /*0022*/ 	.short	0x0030
        /*0024*/ 	.byte	0x00, 0xf4, 0x21, 0x00


	//----- nvinfo : EIATTR_KPARAM_INFO
	.align		4
.L_15:
        /*0028*/ 	.byte	0x04, 0x17
        /*002a*/ 	.short	(.L_17 - .L_16)
.L_16:
        /*002c*/ 	.word	0x00000000
        /*0030*/ 	.short	0x0005
        /*0032*/ 	.short	0x0028
        /*0034*/ 	.byte	0x00, 0xf4, 0x21, 0x00


	//----- nvinfo : EIATTR_KPARAM_INFO
	.align		4
.L_17:
        /*0038*/ 	.byte	0x04, 0x17
        /*003a*/ 	.short	(.L_19 - .L_18)
.L_18:
        /*003c*/ 	.word	0x00000000
        /*0040*/ 	.short	0x0004
        /*0042*/ 	.short	0x0020
        /*0044*/ 	.byte	0x00, 0xf4, 0x21, 0x00


	//----- nvinfo : EIATTR_KPARAM_INFO
	.align		4
.L_19:
        /*0048*/ 	.byte	0x04, 0x17
        /*004a*/ 	.short	(.L_21 - .L_20)
.L_20:
        /*004c*/ 	.word	0x00000000
        /*0050*/ 	.short	0x0003
        /*0052*/ 	.short	0x0018
        /*0054*/ 	.byte	0x00, 0xf4, 0x21, 0x00


	//----- nvinfo : EIATTR_KPARAM_INFO
	.align		4
.L_21:
        /*0058*/ 	.byte	0x04, 0x17
        /*005a*/ 	.short	(.L_23 - .L_22)
.L_22:
        /*005c*/ 	.word	0x00000000
        /*0060*/ 	.short	0x0002
        /*0062*/ 	.short	0x0010
        /*0064*/ 	.byte	0x00, 0xf4, 0x21, 0x00


	//----- nvinfo : EIATTR_KPARAM_INFO
	.align		4
.L_23:
        /*0068*/ 	.byte	0x04, 0x17
        /*006a*/ 	.short	(.L_25 - .L_24)
.L_24:
        /*006c*/ 	.word	0x00000000
        /*0070*/ 	.short	0x0001
        /*0072*/ 	.short	0x0008
        /*0074*/ 	.byte	0x00, 0xf4, 0x21, 0x00


	//----- nvinfo : EIATTR_KPARAM_INFO
	.align		4
.L_25:
        /*0078*/ 	.byte	0x04, 0x17
        /*007a*/ 	.short	(.L_27 - .L_26)
.L_26:
        /*007c*/ 	.word	0x00000000
        /*0080*/ 	.short	0x0000
        /*0082*/ 	.short	0x0000
        /*0084*/ 	.byte	0x00, 0xf4, 0x21, 0x00


	//----- nvinfo : EIATTR_SPARSE_MMA_MASK
	.align		4
.L_27:
        /*0088*/ 	.byte	0x03, 0x50
        /*008a*/ 	.short	0x0000


	//----- nvinfo : EIATTR_MAXREG_COUNT
	.align		4
        /*008c*/ 	.byte	0x03, 0x1b
        /*008e*/ 	.short	0x00ff


	//----- nvinfo : EIATTR_EXIT_INSTR_OFFSETS
	.align		4
        /*0090*/ 	.byte	0x04, 0x1c
        /*0092*/ 	.short	(.L_29 - .L_28)


	//   ....[0]....
.L_28:
        /*0094*/ 	.word	0x00000490


	//   ....[1]....
        /*0098*/ 	.word	0x000004b0


	//----- nvinfo : EIATTR_REQNTID
	.align		4
.L_29:
        /*009c*/ 	.byte	0x04, 0x10
        /*009e*/ 	.short	(.L_31 - .L_30)
.L_30:
        /*00a0*/ 	.word	0x00000080
        /*00a4*/ 	.word	0x00000001
        /*00a8*/ 	.word	0x00000001


	//----- nvinfo : EIATTR_CBANK_PARAM_SIZE
	.align		4
.L_31:
        /*00ac*/ 	.byte	0x03, 0x19
        /*00ae*/ 	.short	0x003c


	//----- nvinfo : EIATTR_PARAM_CBANK
	.align		4
        /*00b0*/ 	.byte	0x04, 0x0a
        /*00b2*/ 	.short	(.L_33 - .L_32)
	.align		4
.L_32:
        /*00b4*/ 	.word	index@(.nv.constant0.triton_poi_fused_add_div_mean_mul_sqrt_sub_3)
        /*00b8*/ 	.short	0x0210
        /*00ba*/ 	.short	0x003c


	//----- nvinfo : EIATTR_SW_WAR
	.align		4
.L_33:
        /*00bc*/ 	.byte	0x04, 0x36
        /*00be*/ 	.short	(.L_35 - .L_34)
.L_34:
        /*00c0*/ 	.word	0x00000008
.L_35:


//--------------------- .nv.callgraph             --------------------------
	.section	.nv.callgraph,"",@"SHT_CUDA_CALLGRAPH"
	.align	4
	.sectionentsize	8
	.align		4
        /*0000*/ 	.word	0x00000000
	.align		4
        /*0004*/ 	.word	0xffffffff
	.align		4
        /*0008*/ 	.word	0x00000000
	.align		4
        /*000c*/ 	.word	0xfffffffe
	.align		4
        /*0010*/ 	.word	0x00000000
	.align		4
        /*0014*/ 	.word	0xfffffffd
	.align		4
        /*0018*/ 	.word	0x00000000
	.align		4
        /*001c*/ 	.word	0xfffffffc


//--------------------- .nv.constant4             --------------------------
	.section	.nv.constant4,"a",@progbits
	.align	8
	.align		8
.nv.constant4:
        /*0000*/ 	.dword	_$_str
	.align		8
        /*0008*/ 	.dword	_$_str_$_2


//--------------------- .text.triton_poi_fused_add_div_mean_mul_sqrt_sub_3 --------------------------
	.section	.text.triton_poi_fused_add_div_mean_mul_sqrt_sub_3,"ax",@progbits
	.align	128
        .global         triton_poi_fused_add_div_mean_mul_sqrt_sub_3
        .type           triton_poi_fused_add_div_mean_mul_sqrt_sub_3,@function
        .size           triton_poi_fused_add_div_mean_mul_sqrt_sub_3,(.L_x_1 - triton_poi_fused_add_div_mean_mul_sqrt_sub_3)
        .other          triton_poi_fused_add_div_mean_mul_sqrt_sub_3,@"STO_CUDA_ENTRY STV_DEFAULT"
triton_poi_fused_add_div_mean_mul_sqrt_sub_3:
.text.triton_poi_fused_add_div_mean_mul_sqrt_sub_3:
[----:B------:R-:W0:Y:S01]  /*0000*/  LDC R1, c[0x0][0x28] ;  /* 0x00000a00ff017b82 */ /* 0x000e220000000800 */
[----:B------:R-:W1:Y:S07]  /*0010*/  S2R R0, SR_TID.X ;  /* 0x0000000000007919 */ /* 0x000e6e0000002100 */
[----:B------:R-:W2:Y:S01]  /*0020*/  LDC.64 R6, c[0x0][0x230] ;  /* 0x00008c00ff067b82 */ /* 0x000ea20000000a00 */
[----:B------:R-:W-:Y:S01]  /*0030*/  CS2R R10, SRZ ;  /* 0x00000000000a7805 */ /* 0x000fe2000001ff00 */
[----:B------:R-:W-:Y:S01]  /*0040*/  ULDC.64 UR4, c[0x0][0x208] ;  /* 0x0000820000047ab9 */ /* 0x000fe20000000a00 */
[----:B------:R-:W3:Y:S05]  /*0050*/  S2R R5, SR_CTAID.X ;  /* 0x0000000000057919 */ /* 0x000eea0000002500 */
[----:B------:R-:W4:Y:S08]  /*0060*/  LDC.64 R8, c[0x0][0x218] ;  /* 0x00008600ff087b82 */ /* 0x000f300000000a00 */
[----:B------:R-:W5:Y:S08]  /*0070*/  LDC.64 R16, c[0x0][0x228] ;  /* 0x00008a00ff107b82 */ /* 0x000f700000000a00 */
[----:B------:R-:W4:Y:S01]  /*0080*/  LDC.64 R12, c[0x0][0x220] ;  /* 0x00008800ff0c7b82 */ /* 0x000f220000000a00 */
[----:B-1----:R-:W-:-:S04]  /*0090*/  SHF.L.U32 R0, R0, 0x1, RZ ;  /* 0x0000000100007819 */ /* 0x002fc800000006ff */
[----:B------:R-:W-:-:S04]  /*00a0*/  LOP3.LUT R0, R0, 0xfe, RZ, 0xc0, !PT ;  /* 0x000000fe00007812 */ /* 0x000fc800078ec0ff */
[----:B---3--:R-:W-:-:S04]  /*00b0*/  LEA R0, R5, R0, 0x8 ;  /* 0x0000000005007211 */ /* 0x008fc800078e40ff */
[----:B------:R-:W-:Y:S02]  /*00c0*/  SHF.R.S32.HI R3, RZ, 0x1f, R0 ;  /* 0x0000001fff037819 */ /* 0x000fe40000011400 */
[----:B------:R-:W-:Y:S02]  /*00d0*/  ISETP.GE.AND P4, PT, R0, 0x100, PT ;  /* 0x000001000000780c */ /* 0x000fe40003f86270 */
[----:B------:R-:W-:-:S04]  /*00e0*/  LEA.HI R14, R3, R0, RZ, 0x2 ;  /* 0x00000000030e7211 */ /* 0x000fc800078f10ff */
[----:B------:R-:W-:-:S05]  /*00f0*/  SHF.R.S32.HI R15, RZ, 0x2, R14 ;  /* 0x00000002ff0f7819 */ /* 0x000fca000001140e */
[----:B--2---:R-:W-:-:S05]  /*0100*/  IMAD.WIDE R6, R15, 0x4, R6 ;  /* 0x000000040f067825 */ /* 0x004fca00078e0206 */
[----:B------:R-:W2:Y:S04]  /*0110*/  @!P4 LDG.E.EL R10, desc[UR4][R6.64] ;  /* 0x00000004060ac981 */ /* 0x000ea8000c2e1900 */
[----:B------:R1:W3:Y:S01]  /*0120*/  @!P4 LDG.E.EL R11, desc[UR4][R6.64] ;  /* 0x00000004060bc981 */ /* 0x0002e2000c2e1900 */
[----:B------:R-:W-:Y:S01]  /*0130*/  SHF.R.S32.HI R3, RZ, 0x17, R5 ;  /* 0x00000017ff037819 */ /* 0x000fe20000011405 */
[----:B-----5:R-:W-:Y:S01]  /*0140*/  IMAD.WIDE R22, R15, 0x4, R16 ;  /* 0x000000040f167825 */ /* 0x020fe200078e0210 */
[----:B------:R-:W5:Y:S02]  /*0150*/  LDC.64 R4, c[0x0][0x238] ;  /* 0x00008e00ff047b82 */ /* 0x000f640000000a00 */
[----:B------:R-:W-:-:S04]  /*0160*/  SGXT R3, R3, 0x1 ;  /* 0x000000010303781a */ /* 0x000fc80000000200 */
[----:B------:R-:W-:Y:S02]  /*0170*/  LEA.HI R3, R3, R0, RZ, 0x6 ;  /* 0x0000000003037211 */ /* 0x000fe400078f30ff */
[----:B-1----:R-:W-:Y:S02]  /*0180*/  CS2R R6, SRZ ;  /* 0x0000000000067805 */ /* 0x002fe4000001ff00 */
[----:B------:R-:W-:Y:S02]  /*0190*/  LOP3.LUT R19, R3, 0xffffffc0, RZ, 0xc0, !PT ;  /* 0xffffffc003137812 */ /* 0x000fe400078ec0ff */
[----:B------:R-:W1:Y:S02]  /*01a0*/  LDC.64 R2, c[0x0][0x210] ;  /* 0x00008400ff027b82 */ /* 0x000e640000000a00 */
[----:B------:R-:W-:Y:S01]  /*01b0*/  IADD3 R21, R0, -R19, RZ ;  /* 0x8000001300157210 */ /* 0x000fe20007ffe0ff */
[----:B----4-:R-:W-:Y:S01]  /*01c0*/  IMAD.WIDE R18, R0, 0x4, R8 ;  /* 0x0000000400127825 */ /* 0x010fe200078e0208 */
[----:B------:R-:W-:Y:S01]  /*01d0*/  CS2R R8, SRZ ;  /* 0x0000000000087805 */ /* 0x000fe2000001ff00 */
[----:B------:R-:W-:-:S02]  /*01e0*/  HFMA2.MMA R16, -RZ, RZ, 0, 0 ;  /* 0x00000000ff107435 */ /* 0x000fc400000001ff */
[----:B0-----:R-:W-:Y:S01]  /*01f0*/  IMAD.WIDE R12, R21, 0x4, R12 ;  /* 0x00000004150c7825 */ /* 0x001fe200078e020c */
[----:B------:R-:W-:Y:S01]  /*0200*/  MOV R15, RZ ;  /* 0x000000ff000f7202 */ /* 0x000fe20000000f00 */
[----:B------:R-:W4:Y:S04]  /*0210*/  @!P4 LDG.E.64 R6, desc[UR4][R18.64] ;  /* 0x000000041206c981 */ /* 0x000f28000c1e1b00 */
[----:B------:R3:W4:Y:S01]  /*0220*/  @!P4 LDG.E.EL.64 R8, desc[UR4][R12.64] ;  /* 0x000000040c08c981 */ /* 0x000722000c2e1b00 */
[----:B------:R-:W-:-:S03]  /*0230*/  LOP3.LUT R17, R14, 0xfffffffc, RZ, 0xc0, !PT ;  /* 0xfffffffc0e117812 */ /* 0x000fc600078ec0ff */
[----:B------:R-:W4:Y:S04]  /*0240*/  @!P4 LDG.E.EL R16, desc[UR4][R22.64] ;  /* 0x000000041610c981 */ /* 0x000f28000c2e1900 */
[----:B------:R-:W4:Y:S01]  /*0250*/  @!P4 LDG.E.EL R15, desc[UR4][R22.64] ;  /* 0x00000004160fc981 */ /* 0x000f22000c2e1900 */
[----:B------:R-:W-:-:S05]  /*0260*/  IADD3 R17, R0, -R17, RZ ;  /* 0x8000001100117210 */ /* 0x000fca0007ffe0ff */
[----:B-1----:R-:W-:Y:S01]  /*0270*/  IMAD.WIDE R20, R17, 0x4, R2 ;  /* 0x0000000411147825 */ /* 0x002fe200078e0202 */
[----:B------:R-:W-:-:S03]  /*0280*/  CS2R R2, SRZ ;  /* 0x0000000000027805 */ /* 0x000fc6000001ff00 */
[----:B-----5:R-:W-:Y:S01]  /*0290*/  IMAD.WIDE R24, R17, 0x4, R4 ;  /* 0x0000000411187825 */ /* 0x020fe200078e0204 */
[----:B------:R-:W-:-:S04]  /*02a0*/  CS2R R4, SRZ ;  /* 0x0000000000047805 */ /* 0x000fc8000001ff00 */
[----:B------:R-:W5:Y:S04]  /*02b0*/  @!P4 LDG.E.EL.64 R2, desc[UR4][R24.64] ;  /* 0x000000041802c981 */ /* 0x000f68000c2e1b00 */
[----:B------:R-:W5:Y:S01]  /*02c0*/  @!P4 LDG.E.EL.64 R4, desc[UR4][R20.64] ;  /* 0x000000041404c981 */ /* 0x000f62000c2e1b00 */
[----:B--2---:R-:W-:Y:S01]  /*02d0*/  FADD R10, R10, 1 ;  /* 0x3f8000000a0a7421 */ /* 0x004fe20000000000 */
[----:B---3--:R-:W-:-:S03]  /*02e0*/  FADD R12, R11, 1 ;  /* 0x3f8000000b0c7421 */ /* 0x008fc60000000000 */
[----:B------:R0:W1:Y:S08]  /*02f0*/  MUFU.SQRT R13, R10 ;  /* 0x0000000a000d7308 */ /* 0x0000700000002000 */
[----:B------:R-:W2:Y:S01]  /*0300*/  MUFU.SQRT R14, R12 ;  /* 0x0000000c000e7308 */ /* 0x000ea20000002000 */
[----:B0-----:R-:W0:Y:S01]  /*0310*/  LDC.64 R10, c[0x0][0x240] ;  /* 0x00009000ff0a7b82 */ /* 0x001e220000000a00 */
[----:B-1----:R-:W-:-:S02]  /*0320*/  FSETP.GT.AND P0, PT, R13, 8.50705917302346158658e+37, PT ;  /* 0x7e8000000d00780b */ /* 0x002fc40003f04000 */
[----:B------:R-:W-:Y:S02]  /*0330*/  FSETP.GEU.AND P2, PT, R13, 1.175494350822287508e-38, PT ;  /* 0x008000000d00780b */ /* 0x000fe40003f4e000 */
[C---:B--2---:R-:W-:Y:S02]  /*0340*/  FSETP.GT.AND P1, PT, R14.reuse, 8.50705917302346158658e+37, PT ;  /* 0x7e8000000e00780b */ /* 0x044fe40003f24000 */
[----:B------:R-:W-:-:S07]  /*0350*/  FSETP.GEU.AND P3, PT, R14, 1.175494350822287508e-38, PT ;  /* 0x008000000e00780b */ /* 0x000fce0003f6e000 */
[----:B------:R-:W-:-:S04]  /*0360*/  @P0 FMUL R13, R13, 0.25 ;  /* 0x3e8000000d0d0820 */ /* 0x000fc80000400000 */
[----:B------:R-:W-:Y:S01]  /*0370*/  @!P2 FMUL R13, R13, 16777216 ;  /* 0x4b8000000d0da820 */ /* 0x000fe20000400000 */
[----:B------:R-:W-:Y:S01]  /*0380*/  @P1 FMUL R14, R14, 0.25 ;  /* 0x3e8000000e0e1820 */ /* 0x000fe20000400000 */
[----:B----4-:R-:W-:-:S03]  /*0390*/  FADD R17, R8, R6 ;  /* 0x0000000608117221 */ /* 0x010fc60000000000 */
[----:B------:R-:W-:Y:S01]  /*03a0*/  @!P3 FMUL R14, R14, 16777216 ;  /* 0x4b8000000e0eb820 */ /* 0x000fe20000400000 */
[----:B------:R-:W-:Y:S01]  /*03b0*/  FADD R6, R9, R7 ;  /* 0x0000000709067221 */ /* 0x000fe20000000000 */
[----:B------:R-:W1:Y:S01]  /*03c0*/  MUFU.RCP R13, R13 ;  /* 0x0000000d000d7308 */ /* 0x000e620000001000 */
[----:B------:R-:W-:Y:S02]  /*03d0*/  FADD R16, R17, -R16 ;  /* 0x8000001011107221 */ /* 0x000fe40000000000 */
[----:B------:R-:W-:-:S05]  /*03e0*/  FADD R6, R6, -R15 ;  /* 0x8000000f06067221 */ /* 0x000fca0000000000 */
[----:B------:R-:W2:Y:S01]  /*03f0*/  MUFU.RCP R7, R14 ;  /* 0x0000000e00077308 */ /* 0x000ea20000001000 */
[----:B------:R-:W-:Y:S01]  /*0400*/  @P0 FMUL R16, R16, 0.25 ;  /* 0x3e80000010100820 */ /* 0x000fe20000400000 */
[----:B------:R-:W-:-:S03]  /*0410*/  @P1 FMUL R6, R6, 0.25 ;  /* 0x3e80000006061820 */ /* 0x000fc60000400000 */
[----:B------:R-:W-:Y:S01]  /*0420*/  @!P2 FMUL R16, R16, 16777216 ;  /* 0x4b8000001010a820 */ /* 0x000fe20000400000 */
[----:B------:R-:W-:-:S03]  /*0430*/  @!P3 FMUL R6, R6, 16777216 ;  /* 0x4b8000000606b820 */ /* 0x000fc60000400000 */
[----:B-1----:R-:W-:Y:S01]  /*0440*/  FMUL R13, R13, R16 ;  /* 0x000000100d0d7220 */ /* 0x002fe20000400000 */
[----:B0-----:R-:W-:-:S04]  /*0450*/  IMAD.WIDE R10, R0, 0x4, R10 ;  /* 0x00000004000a7825 */ /* 0x001fc800078e020a */
[----:B--2---:R-:W-:Y:S01]  /*0460*/  FMUL R6, R7, R6 ;  /* 0x0000000607067220 */ /* 0x004fe20000400000 */
[----:B-----5:R-:W-:-:S03]  /*0470*/  FFMA R2, R13, R4, R2 ;  /* 0x000000040d027223 */ /* 0x020fc60000000002 */
[----:B------:R-:W-:Y:S01]  /*0480*/  FFMA R3, R6, R5, R3 ;  /* 0x0000000506037223 */ /* 0x000fe20000000003 */
[----:B------:R-:W-:Y:S06]  /*0490*/  @P4 EXIT ;  /* 0x000000000000494d */ /* 0x000fec0003800000 */
[----:B------:R-:W-:Y:S01]  /*04a0*/  STG.E.64 desc[UR4][R10.64], R2 ;  /* 0x000000020a007986 */ /* 0x000fe2000c101b04 */
[----:B------:R-:W-:Y:S05]  /*04b0*/  EXIT ;  /* 0x000000000000794d */ /* 0x000fea0003800000 */
.L_x_0:
[----:B------:R-:W-:-:S00]  /*04c0*/  BRA `(.L_x_0) ;  /* 0xfffffffc00fc7947 */ /* 0x000fc0000383ffff */
[----:B------:R-:W-:-:S00]  /*04d0*/  NOP ;  /* 0x0000000000007918 */ /* 0x000fc00000000000 */
        /* <DEDUP_REMOVED lines=10> */
.L_x_1:


//--------------------- .nv.global.init           --------------------------
	.section	.nv.global.init,"aw",@progbits
.nv.global.init:
	.type		_$_str,@object
	.size		_$_str,(_$_str_$_2 - _$_str)
_$_str:
        /*0000*/ 	.byte	0x5f, 0x5f, 0x43, 0x55, 0x44, 0x41, 0x5f, 0x46, 0x54, 0x5a, 0x00
	.type		_$_str_$_2,@object
	.size		_$_str_$_2,(.L_1 - _$_str_$_2)
_$_str_$_2:
        /*000b*/ 	.byte	0x5f, 0x5f, 0x43, 0x55, 0x44, 0x41, 0x5f, 0x50, 0x52, 0x45, 0x43, 0x5f, 0x53, 0x51, 0x52, 0x54
        /*001b*/ 	.byte	0x00
.L_1:


//--------------------- .nv.constant0.triton_poi_fused_add_div_mean_mul_sqrt_sub_3 --------------------------
	.section	.nv.constant0.triton_poi_fused_add_div_mean_mul_sqrt_sub_3,"a",@progbits
	.sectionflags	@""
	.align	4
.nv.constant0.triton_poi_fused_add_div_mean_mul_sqrt_sub_3:
	.zero		588
